	.headerflags	@"EF_CUDA_TEXMODE_UNIFIED EF_CUDA_64BIT_ADDRESS EF_CUDA_ACCELERATORS EF_CUDA_SM90 EF_CUDA_VIRTUAL_SM(EF_CUDA_SM90)"
	.elftype	@"ET_EXEC"


//--------------------- .nv.info                  --------------------------
	.section	.nv.info,"",@"SHT_CUDA_INFO"
	.align	4


	//----- nvinfo : EIATTR_REGCOUNT
	.align		4
        /*0000*/ 	.byte	0x04, 0x2f
        /*0002*/ 	.short	(.L_1 - .L_0)
	.align		4
.L_0:
        /*0004*/ 	.word	index@(triton_poi_fused__to_copy_arange_clamp_mul_sub_3)
        /*0008*/ 	.word	0x0000000c


	//----- nvinfo : EIATTR_MIN_STACK_SIZE
	.align		4
.L_1:
        /*000c*/ 	.byte	0x04, 0x12
        /*000e*/ 	.short	(.L_3 - .L_2)
	.align		4
.L_2:
        /*0010*/ 	.word	index@(triton_poi_fused__to_copy_arange_clamp_mul_sub_3)
        /*0014*/ 	.word	0x00000000


	//----- nvinfo : EIATTR_FRAME_SIZE
	.align		4
.L_3:
        /*0018*/ 	.byte	0x04, 0x11
        /*001a*/ 	.short	(.L_5 - .L_4)
	.align		4
.L_4:
        /*001c*/ 	.word	index@(triton_poi_fused__to_copy_arange_clamp_mul_sub_3)
        /*0020*/ 	.word	0x00000000


	//----- nvinfo : EIATTR_MIN_STACK_SIZE
	.align		4
.L_5:
        /*0024*/ 	.byte	0x04, 0x12
        /*0026*/ 	.short	(.L_7 - .L_6)
	.align		4
.L_6:
        /*0028*/ 	.word	index@(triton_poi_fused__to_copy_arange_clamp_mul_sub_3)
        /*002c*/ 	.word	0x00000000
.L_7:


//--------------------- .nv.info.triton_poi_fused__to_copy_arange_clamp_mul_sub_3 --------------------------
	.section	.nv.info.triton_poi_fused__to_copy_arange_clamp_mul_sub_3,"",@"SHT_CUDA_INFO"
	.sectionflags	@""
	.align	4


	//----- nvinfo : EIATTR_CUDA_API_VERSION
	.align		4
        /*0000*/ 	.byte	0x04, 0x37
        /*0002*/ 	.short	(.L_9 - .L_8)
.L_8:
        /*0004*/ 	.word	0x0000007c


	//----- nvinfo : EIATTR_KPARAM_INFO
	.align		4
.L_9:
        /*0008*/ 	.byte	0x04, 0x17
        /*000a*/ 	.short	(.L_11 - .L_10)
.L_10:
        /*000c*/ 	.word	0x00000000
        /*0010*/ 	.short	0x0001
        /*0012*/ 	.short	0x0008
        /*0014*/ 	.byte	0x00, 0xf0, 0x11, 0x00


	//----- nvinfo : EIATTR_KPARAM_INFO
	.align		4
.L_11:
        /*0018*/ 	.byte	0x04, 0x17
        /*001a*/ 	.short	(.L_13 - .L_12)
.L_12:
        /*001c*/ 	.word	0x00000000
        /*0020*/ 	.short	0x0000
        /*0022*/ 	.short	0x0000
        /*0024*/ 	.byte	0x00, 0xf4, 0x21, 0x00


	//----- nvinfo : EIATTR_SPARSE_MMA_MASK
	.align		4
.L_13:
        /*0028*/ 	.byte	0x03, 0x50
        /*002a*/ 	.short	0x0000


	//----- nvinfo : EIATTR_MAXREG_COUNT
	.align		4
        /*002c*/ 	.byte	0x03, 0x1b
        /*002e*/ 	.short	0x00ff


	//----- nvinfo : EIATTR_EXIT_INSTR_OFFSETS
	.align		4
        /*0030*/ 	.byte	0x04, 0x1c
        /*0032*/ 	.short	(.L_15 - .L_14)


	//   ....[0]....
.L_14:
        /*0034*/ 	.word	0x00000160


	//   ....[1]....
        /*0038*/ 	.word	0x00000190


	//----- nvinfo : EIATTR_REQNTID
	.align		4
.L_15:
        /*003c*/ 	.byte	0x04, 0x10
        /*003e*/ 	.short	(.L_17 - .L_16)
.L_16:
        /*0040*/ 	.word	0x00000020
        /*0044*/ 	.word	0x00000001
        /*0048*/ 	.word	0x00000001


	//----- nvinfo : EIATTR_CBANK_PARAM_SIZE
	.align		4
.L_17:
        /*004c*/ 	.byte	0x03, 0x19
        /*004e*/ 	.short	0x000c


	//----- nvinfo : EIATTR_PARAM_CBANK
	.align		4
        /*0050*/ 	.byte	0x04, 0x0a
        /*0052*/ 	.short	(.L_19 - .L_18)
	.align		4
.L_18:
        /*0054*/ 	.word	index@(.nv.constant0.triton_poi_fused__to_copy_arange_clamp_mul_sub_3)
        /*0058*/ 	.short	0x0210
        /*005a*/ 	.short	0x000c


	//----- nvinfo : EIATTR_SW_WAR
	.align		4
.L_19:
        /*005c*/ 	.byte	0x04, 0x36
        /*005e*/ 	.short	(.L_21 - .L_20)
.L_20:
        /*0060*/ 	.word	0x00000008
.L_21:


//--------------------- .nv.callgraph             --------------------------
	.section	.nv.callgraph,"",@"SHT_CUDA_CALLGRAPH"
	.align	4
	.sectionentsize	8
	.align		4
        /*0000*/ 	.word	0x00000000
	.align		4
        /*0004*/ 	.word	0xffffffff
	.align		4
        /*0008*/ 	.word	0x00000000
	.align		4
        /*000c*/ 	.word	0xfffffffe
	.align		4
        /*0010*/ 	.word	0x00000000
	.align		4
        /*0014*/ 	.word	0xfffffffd
	.align		4
        /*0018*/ 	.word	0x00000000
	.align		4
        /*001c*/ 	.word	0xfffffffc


//--------------------- .text.triton_poi_fused__to_copy_arange_clamp_mul_sub_3 --------------------------
	.section	.text.triton_poi_fused__to_copy_arange_clamp_mul_sub_3,"ax",@progbits
	.align	128
        .global         triton_poi_fused__to_copy_arange_clamp_mul_sub_3
        .type           triton_poi_fused__to_copy_arange_clamp_mul_sub_3,@function
        .size           triton_poi_fused__to_copy_arange_clamp_mul_sub_3,(.L_x_1 - triton_poi_fused__to_copy_arange_clamp_mul_sub_3)
        .other          triton_poi_fused__to_copy_arange_clamp_mul_sub_3,@"STO_CUDA_ENTRY STV_DEFAULT"
triton_poi_fused__to_copy_arange_clamp_mul_sub_3:
.text.triton_poi_fused__to_copy_arange_clamp_mul_sub_3:
[----:B------:R-:W0:Y:S02]  /*0000*/  LDC R1, c[0x0][0x28] ;  /* 0x00000a00ff017b82 */ /* 0x000e240000000800 */
[----:B------:R-:W1:Y:S01]  /*0010*/  S2R R0, SR_TID.X ;  /* 0x0000000000007919 */ /* 0x000e620000002100 */
[----:B------:R-:W2:Y:S01]  /*0020*/  S2R R5, SR_CTAID.X ;  /* 0x0000000000057919 */ /* 0x000ea20000002500 */
[----:B-1----:R-:W-:-:S05]  /*0030*/  IMAD.SHL.U32 R0, R0, 0x2, RZ ;  /* 0x0000000200007824 */ /* 0x002fca00078e00ff */
[----:B------:R-:W-:-:S05]  /*0040*/  LOP3.LUT R0, R0, 0x3e, RZ, 0xc0, !PT ;  /* 0x0000003e00007812 */ /* 0x000fca00078ec0ff */
[----:B--2---:R-:W-:-:S04]  /*0050*/  IMAD R5, R5, 0x40, R0 ;  /* 0x0000004005057824 */ /* 0x004fc800078e0200 */
[C---:B------:R-:W-:Y:S01]  /*0060*/  VIADD R0, R5.reuse, 0x1 ;  /* 0x0000000105007836 */ /* 0x040fe20000000000 */
[----:B------:R-:W-:Y:S02]  /*0070*/  I2FP.F32.S32 R2, R5 ;  /* 0x0000000500027245 */ /* 0x000fe40000201400 */
[----:B------:R-:W-:Y:S02]  /*0080*/  ISETP.GE.AND P0, PT, R5, 0x40, PT ;  /* 0x000000400500780c */ /* 0x000fe40003f06270 */
[----:B------:R-:W-:Y:S01]  /*0090*/  I2FP.F32.S32 R0, R0 ;  /* 0x0000000000007245 */ /* 0x000fe20000201400 */
[----:B------:R-:W-:-:S04]  /*00a0*/  FMUL R2, R2, 0.047619048506021499634 ;  /* 0x3d430c3102027820 */ /* 0x000fc80000400000 */
[----:B------:R-:W-:Y:S01]  /*00b0*/  FMUL R0, R0, 0.047619048506021499634 ;  /* 0x3d430c3100007820 */ /* 0x000fe20000400000 */
[----:B------:R-:W-:Y:S02]  /*00c0*/  FMNMX R4, RZ, R2, !PT ;  /* 0x00000002ff047209 */ /* 0x000fe40007800000 */
[----:B------:R-:W1:Y:S02]  /*00d0*/  LDC.64 R2, c[0x0][0x210] ;  /* 0x00008400ff027b82 */ /* 0x000e640000000a00 */
[----:B------:R-:W-:Y:S01]  /*00e0*/  FMNMX R0, RZ, R0, !PT ;  /* 0x00000000ff007209 */ /* 0x000fe20007800000 */
[----:B------:R-:W2:Y:S08]  /*00f0*/  F2I.TRUNC.NTZ R6, R4 ;  /* 0x0000000400067305 */ /* 0x000eb0000020f100 */
[----:B------:R-:W3:Y:S01]  /*0100*/  F2I.TRUNC.NTZ R7, R0 ;  /* 0x0000000000077305 */ /* 0x000ee2000020f100 */
[----:B--2---:R-:W-:-:S05]  /*0110*/  I2FP.F32.S32 R9, R6 ;  /* 0x0000000600097245 */ /* 0x004fca0000201400 */
[----:B------:R-:W-:Y:S01]  /*0120*/  FADD.SAT R6, R4, -R9 ;  /* 0x8000000904067221 */ /* 0x000fe20000002000 */
[----:B-1----:R-:W-:Y:S01]  /*0130*/  IMAD.WIDE R2, R5, 0x4, R2 ;  /* 0x0000000405027825 */ /* 0x002fe200078e0202 */
[----:B---3--:R-:W-:-:S05]  /*0140*/  I2FP.F32.S32 R7, R7 ;  /* 0x0000000700077245 */ /* 0x008fca0000201400 */
[----:B------:R-:W-:Y:S01]  /*0150*/  FADD.SAT R7, R0, -R7 ;  /* 0x8000000700077221 */ /* 0x000fe20000002000 */
[----:B------:R-:W-:Y:S06]  /*0160*/  @P0 EXIT ;  /* 0x000000000000094d */ /* 0x000fec0003800000 */
[----:B------:R-:W-:Y:S02]  /*0170*/  ULDC.64 UR4, c[0x0][0x208] ;  /* 0x0000820000047ab9 */ /* 0x000fe40000000a00 */
[----:B------:R-:W-:Y:S01]  /*0180*/  STG.E.64 desc[UR4][R2.64], R6 ;  /* 0x0000000602007986 */ /* 0x000fe2000c101b04 */
[----:B------:R-:W-:Y:S05]  /*0190*/  EXIT ;  /* 0x000000000000794d */ /* 0x000fea0003800000 */
.L_x_0:
[----:B------:R-:W-:-:S00]  /*01a0*/  BRA `(.L_x_0) ;  /* 0xfffffffc00fc7947 */ /* 0x000fc0000383ffff */
[----:B------:R-:W-:-:S00]  /*01b0*/  NOP ;  /* 0x0000000000007918 */ /* 0x000fc00000000000 */
        /* <DEDUP_REMOVED lines=12> */
.L_x_1:


//--------------------- .nv.constant0.triton_poi_fused__to_copy_arange_clamp_mul_sub_3 --------------------------
	.section	.nv.constant0.triton_poi_fused__to_copy_arange_clamp_mul_sub_3,"a",@progbits
	.sectionflags	@""
	.align	4
.nv.constant0.triton_poi_fused__to_copy_arange_clamp_mul_sub_3:
	.zero		540
